	.target	sm_90a

	.elftype	@"ET_EXEC"


//--------------------- .note.nv.tkinfo           --------------------------
	.section	.note.nv.tkinfo,"",@"SHT_NOTE"
	.sectionflags	@"SHF_NOTE_NV_TKINFO"
	.tkinfo
        /*0018*/ 	.word	0x00000002
        /*0030*/ 	.string	""
        /*0030*/ 	.string	"ptxas"
        /*0030*/ 	.string	"Cuda compilation tools, release 13.0, V13.0.88"
        /*0030*/ 	.string	"Build cuda_13.0.r13.0/compiler.36424714_0"
        /*0030*/ 	.string	"-v  -suppress-debug-info  -lineinfo  -arch sm_90a "



//--------------------- .note.nv.cuinfo           --------------------------
	.section	.note.nv.cuinfo,"",@"SHT_NOTE"
	.sectionflags	@"SHF_NOTE_NV_CUINFO"
        /*0018*/ 	.short	0x0002
        /*001a*/ 	.short	0x005a
        /*001c*/ 	.short	0x0082
	.zero		2


//--------------------- .nv.info                  --------------------------
	.section	.nv.info,"",@"SHT_CUDA_INFO"
	.align	4


	//----- nvinfo : EIATTR_REGCOUNT
	.align		4
        /*0000*/ 	.byte	0x04, 0x2f
        /*0002*/ 	.short	(.L_1 - .L_0)
	.align		4
.L_0:
        /*0004*/ 	.word	index@(gluon_mma)
        /*0008*/ 	.word	0x00000060


	//----- nvinfo : EIATTR_FRAME_SIZE
	.align		4
.L_1:
        /*000c*/ 	.byte	0x04, 0x11
        /*000e*/ 	.short	(.L_3 - .L_2)
	.align		4
.L_2:
        /*0010*/ 	.word	index@(gluon_mma)
        /*0014*/ 	.word	0x00000000


	//----- nvinfo : EIATTR_MIN_STACK_SIZE
	.align		4
.L_3:
        /*0018*/ 	.byte	0x04, 0x12
        /*001a*/ 	.short	(.L_5 - .L_4)
	.align		4
.L_4:
        /*001c*/ 	.word	index@(gluon_mma)
        /*0020*/ 	.word	0x00000000
.L_5:


//--------------------- .nv.compat                --------------------------
	.section	.nv.compat,"",@"SHT_CUDA_COMPAT_INFO"
	.align	4
        /*0000*/ 	.byte	0x02, 0x09, 0x01, 0x00, 0x02, 0x02, 0x04, 0x00, 0x02, 0x05, 0x05, 0x00, 0x03, 0x07, 0x01, 0x01
        /*0010*/ 	.byte	0x02, 0x03, 0x00, 0x00, 0x02, 0x06, 0x01, 0x00, 0x04, 0x0b, 0x08, 0x00, 0x00, 0x00, 0x00, 0x00
        /*0020*/ 	.byte	0x00, 0x00, 0x00, 0x00


//--------------------- .nv.info.gluon_mma        --------------------------
	.section	.nv.info.gluon_mma,"",@"SHT_CUDA_INFO"
	.sectionflags	@""
	.align	4


	//----- nvinfo : EIATTR_CUDA_API_VERSION
	.align		4
        /*0000*/ 	.byte	0x04, 0x37
        /*0002*/ 	.short	(.L_7 - .L_6)
.L_6:
        /*0004*/ 	.word	0x00000082


	//----- nvinfo : EIATTR_KPARAM_INFO
	.align		4
.L_7:
        /*0008*/ 	.byte	0x04, 0x17
        /*000a*/ 	.short	(.L_9 - .L_8)
.L_8:
        /*000c*/ 	.word	0x00000000
        /*0010*/ 	.short	0x0004
        /*0012*/ 	.short	0x0020
        /*0014*/ 	.byte	0x00, 0xf4, 0x21, 0x00


	//----- nvinfo : EIATTR_KPARAM_INFO
	.align		4
.L_9:
        /*0018*/ 	.byte	0x04, 0x17
        /*001a*/ 	.short	(.L_11 - .L_10)
.L_10:
        /*001c*/ 	.word	0x00000000
        /*0020*/ 	.short	0x0003
        /*0022*/ 	.short	0x0018
        /*0024*/ 	.byte	0x00, 0xf4, 0x21, 0x00


	//----- nvinfo : EIATTR_KPARAM_INFO
	.align		4
.L_11:
        /*0028*/ 	.byte	0x04, 0x17
        /*002a*/ 	.short	(.L_13 - .L_12)
.L_12:
        /*002c*/ 	.word	0x00000000
        /*0030*/ 	.short	0x0002
        /*0032*/ 	.short	0x0010
        /*0034*/ 	.byte	0x00, 0xf4, 0x21, 0x00


	//----- nvinfo : EIATTR_KPARAM_INFO
	.align		4
.L_13:
        /*0038*/ 	.byte	0x04, 0x17
        /*003a*/ 	.short	(.L_15 - .L_14)
.L_14:
        /*003c*/ 	.word	0x00000000
        /*0040*/ 	.short	0x0001
        /*0042*/ 	.short	0x0008
        /*0044*/ 	.byte	0x00, 0xf4, 0x21, 0x00


	//----- nvinfo : EIATTR_KPARAM_INFO
	.align		4
.L_15:
        /*0048*/ 	.byte	0x04, 0x17
        /*004a*/ 	.short	(.L_17 - .L_16)
.L_16:
        /*004c*/ 	.word	0x00000000
        /*0050*/ 	.short	0x0000
        /*0052*/ 	.short	0x0000
        /*0054*/ 	.byte	0x00, 0xf4, 0x21, 0x00


	//----- nvinfo : EIATTR_SPARSE_MMA_MASK
	.align		4
.L_17:
        /*0058*/ 	.byte	0x03, 0x50
        /*005a*/ 	.short	0x0000


	//----- nvinfo : EIATTR_MAXREG_COUNT
	.align		4
        /*005c*/ 	.byte	0x03, 0x1b
        /*005e*/ 	.short	0x00ff


	//----- nvinfo : EIATTR_NUM_BARRIERS
	.align		4
        /*0060*/ 	.byte	0x02, 0x4c
        /*0062*/ 	.byte	0x01
	.zero		1


	//----- nvinfo : EIATTR_MERCURY_ISA_VERSION
	.align		4
        /*0064*/ 	.byte	0x03, 0x5f
        /*0066*/ 	.short	0x0101


	//----- nvinfo : EIATTR_EXIT_INSTR_OFFSETS
	.align		4
        /*0068*/ 	.byte	0x04, 0x1c
        /*006a*/ 	.short	(.L_19 - .L_18)


	//   ....[0]....
.L_18:
        /*006c*/ 	.word	0x000027c0


	//----- nvinfo : EIATTR_REQNTID
	.align		4
.L_19:
        /*0070*/ 	.byte	0x04, 0x10
        /*0072*/ 	.short	(.L_21 - .L_20)
.L_20:
        /*0074*/ 	.word	0x00000080
        /*0078*/ 	.word	0x00000001
        /*007c*/ 	.word	0x00000001


	//----- nvinfo : EIATTR_CBANK_PARAM_SIZE
	.align		4
.L_21:
        /*0080*/ 	.byte	0x03, 0x19
        /*0082*/ 	.short	0x0028


	//----- nvinfo : EIATTR_PARAM_CBANK
	.align		4
        /*0084*/ 	.byte	0x04, 0x0a
        /*0086*/ 	.short	(.L_23 - .L_22)
	.align		4
.L_22:
        /*0088*/ 	.word	index@(.nv.constant0.gluon_mma)
        /*008c*/ 	.short	0x0210
        /*008e*/ 	.short	0x0028


	//----- nvinfo : EIATTR_SW_WAR
	.align		4
.L_23:
        /*0090*/ 	.byte	0x04, 0x36
        /*0092*/ 	.short	(.L_25 - .L_24)
.L_24:
        /*0094*/ 	.word	0x00000008
.L_25:


//--------------------- .nv.callgraph             --------------------------
	.section	.nv.callgraph,"",@"SHT_CUDA_CALLGRAPH"
	.align	4
	.sectionentsize	8
	.align		4
        /*0000*/ 	.word	0x00000000
	.align		4
        /*0004*/ 	.word	0xffffffff
	.align		4
        /*0008*/ 	.word	0x00000000
	.align		4
        /*000c*/ 	.word	0xfffffffe
	.align		4
        /*0010*/ 	.word	0x00000000
	.align		4
        /*0014*/ 	.word	0xfffffffd
	.align		4
        /*0018*/ 	.word	0x00000000
	.align		4
        /*001c*/ 	.word	0xfffffffc


//--------------------- .text.gluon_mma           --------------------------
	.section	.text.gluon_mma,"ax",@progbits
	.align	128
        .global         gluon_mma
        .type           gluon_mma,@function
        .size           gluon_mma,(.L_x_1 - gluon_mma)
        .other          gluon_mma,@"STO_CUDA_ENTRY STV_DEFAULT"
gluon_mma:
.text.gluon_mma:
[----:B------:R-:W-:Y:S01]  /*0000*/  LDC R1, c[0x0][0x28] ;  /* 0x00000a00ff017b82 */ /* 0x000fe20000000800 */
[----:B------:R-:W0:Y:S07]  /*0010*/  S2R R11, SR_TID.X ;  /* 0x00000000000b7919 */ /* 0x000e2e0000002100 */
[----:B------:R-:W1:Y:S01]  /*0020*/  LDC.64 R6, c[0x0][0x210] ;  /* 0x00008400ff067b82 */ /* 0x000e620000000a00 */
[----:B------:R-:W-:Y:S01]  /*0030*/  ULDC.64 UR4, c[0x0][0x218] ;  /* 0x0000860000047ab9 */ /* 0x000fe20000000a00 */
[----:B------:R-:W-:Y:S01]  /*0040*/  ULDC.64 UR12, c[0x0][0x208] ;  /* 0x00008200000c7ab9 */ /* 0x000fe20000000a00 */
[----:B0-----:R-:W-:-:S05]  /*0050*/  IMAD.SHL.U32 R0, R11, 0x4, RZ ;  /* 0x000000040b007824 */ /* 0x001fca00078e00ff */
[----:B------:R-:W-:Y:S02]  /*0060*/  LOP3.LUT R3, R0, 0x180, RZ, 0xc0, !PT ;  /* 0x0000018000037812 */ /* 0x000fe400078ec0ff */
[----:B------:R-:W-:Y:S02]  /*0070*/  LOP3.LUT R0, R11, 0x60, RZ, 0xc0, !PT ;  /* 0x000000600b007812 */ /* 0x000fe400078ec0ff */
[----:B------:R-:W-:Y:S02]  /*0080*/  LEA R2, P0, R3, UR4, 0x1 ;  /* 0x0000000403027c11 */ /* 0x000fe4000f8008ff */
[----:B------:R-:W-:Y:S01]  /*0090*/  LOP3.LUT R11, R11, 0x1f, RZ, 0xc0, !PT ;  /* 0x0000001f0b0b7812 */ /* 0x000fe200078ec0ff */
[C---:B------:R-:W-:Y:S01]  /*00a0*/  IMAD.SHL.U32 R13, R0.reuse, 0x4, RZ ;  /* 0x00000004000d7824 */ /* 0x040fe200078e00ff */
[----:B------:R-:W-:Y:S01]  /*00b0*/  LEA.HI.X R3, R3, UR5, RZ, 0x1, P0 ;  /* 0x0000000503037c11 */ /* 0x000fe200080f0cff */
[----:B------:R-:W0:Y:S01]  /*00c0*/  S2R R19, SR_TID.X ;  /* 0x0000000000137919 */ /* 0x000e220000002100 */
[----:B------:R-:W-:Y:S01]  /*00d0*/  SHF.L.U32 R8, R0, 0x4, RZ ;  /* 0x0000000400087819 */ /* 0x000fe200000006ff */
[----:B-1----:R-:W-:Y:S01]  /*00e0*/  IMAD.WIDE.U32 R6, R13, 0x2, R6 ;  /* 0x000000020d067825 */ /* 0x002fe200078e0006 */
[----:B------:R-:W1:Y:S01]  /*00f0*/  S2UR UR8, SR_CgaCtaId ;  /* 0x00000000000879c3 */ /* 0x000e620000008800 */
[----:B------:R-:W-:-:S02]  /*0100*/  ULDC.64 UR4, c[0x0][0x220] ;  /* 0x0000880000047ab9 */ /* 0x000fc40000000a00 */
[----:B------:R-:W-:-:S04]  /*0110*/  IMAD.WIDE.U32 R2, R11, 0x2, R2 ;  /* 0x000000020b027825 */ /* 0x000fc800078e0002 */
[----:B------:R-:W-:Y:S01]  /*0120*/  IMAD.WIDE.U32 R6, R11, 0x2, R6 ;  /* 0x000000020b067825 */ /* 0x000fe200078e0006 */
[----:B------:R-:W2:Y:S04]  /*0130*/  LDG.E.U16 R38, desc[UR12][R2.64+0x7c40] ;  /* 0x007c400c02267981 */ /* 0x000ea8000c1e1500 */
[----:B------:R-:W3:Y:S04]  /*0140*/  LDG.E.U16 R40, desc[UR12][R2.64+0x7c80] ;  /* 0x007c800c02287981 */ /* 0x000ee8000c1e1500 */
[----:B------:R0:W4:Y:S04]  /*0150*/  LDG.E.U16 R42, desc[UR12][R2.64+0x7cc0] ;  /* 0x007cc00c022a7981 */ /* 0x000128000c1e1500 */
[----:B------:R-:W5:Y:S04]  /*0160*/  LDG.E.U16 R24, desc[UR12][R6.64+0xc0] ;  /* 0x0000c00c06187981 */ /* 0x000f68000c1e1500 */
[----:B------:R-:W5:Y:S04]  /*0170*/  LDG.E.U16 R26, desc[UR12][R6.64+0x400] ;  /* 0x0004000c061a7981 */ /* 0x000f68000c1e1500 */
[----:B------:R-:W5:Y:S04]  /*0180*/  LDG.E.U16 R28, desc[UR12][R6.64+0x440] ;  /* 0x0004400c061c7981 */ /* 0x000f68000c1e1500 */
[----:B------:R-:W5:Y:S04]  /*0190*/  LDG.E.U16 R30, desc[UR12][R6.64+0x480] ;  /* 0x0004800c061e7981 */ /* 0x000f68000c1e1500 */
[----:B------:R-:W5:Y:S04]  /*01a0*/  LDG.E.U16 R32, desc[UR12][R6.64+0x4c0] ;  /* 0x0004c00c06207981 */ /* 0x000f68000c1e1500 */
[----:B------:R-:W5:Y:S04]  /*01b0*/  LDG.E.U16 R34, desc[UR12][R6.64+0x800] ;  /* 0x0008000c06227981 */ /* 0x000f68000c1e1500 */
[----:B------:R-:W5:Y:S01]  /*01c0*/  LDG.E.U16 R36, desc[UR12][R6.64+0x840] ;  /* 0x0008400c06247981 */ /* 0x000f62000c1e1500 */
[----:B0-----:R-:W-:Y:S01]  /*01d0*/  SHF.L.U32 R2, R19, 0x5, RZ ;  /* 0x0000000513027819 */ /* 0x001fe200000006ff */
[----:B------:R-:W-:-:S02]  /*01e0*/  IMAD.SHL.U32 R9, R11, 0x4, RZ ;  /* 0x000000040b097824 */ /* 0x000fc400078e00ff */
[C---:B------:R-:W-:Y:S01]  /*01f0*/  IMAD.SHL.U32 R5, R19.reuse, 0x100, RZ ;  /* 0x0000010013057824 */ /* 0x040fe200078e00ff */
[----:B------:R-:W-:Y:S01]  /*0200*/  LOP3.LUT R3, R2, 0x60, RZ, 0xc0, !PT ;  /* 0x0000006002037812 */ /* 0x000fe200078ec0ff */
[----:B------:R-:W-:Y:S01]  /*0210*/  IMAD.SHL.U32 R4, R19, 0x10, RZ ;  /* 0x0000001013047824 */ /* 0x000fe200078e00ff */
[----:B------:R-:W-:Y:S01]  /*0220*/  IADD3 R2, P0, P1, R9, UR4, R8 ;  /* 0x0000000409027c10 */ /* 0x000fe2000f91e008 */
[----:B------:R-:W-:Y:S01]  /*0230*/  IMAD.HI.U32 R44, R11, 0x4, RZ ;  /* 0x000000040b2c7827 */ /* 0x000fe200078e00ff */
[----:B------:R-:W0:Y:S01]  /*0240*/  LDC.64 R8, c[0x0][0x218] ;  /* 0x00008600ff087b82 */ /* 0x000e220000000a00 */
[----:B------:R-:W-:Y:S01]  /*0250*/  LOP3.LUT R5, R5, 0x1800, RZ, 0xc0, !PT ;  /* 0x0000180005057812 */ /* 0x000fe200078ec0ff */
[----:B------:R-:W5:Y:S03]  /*0260*/  LDG.E.U16 R10, desc[UR12][R6.64] ;  /* 0x0000000c060a7981 */ /* 0x000f66000c1e1500 */
[----:B------:R-:W-:Y:S01]  /*0270*/  LOP3.LUT R17, R5, 0x70, R4, 0xf8, !PT ;  /* 0x0000007005117812 */ /* 0x000fe200078ef804 */
[----:B------:R-:W5:Y:S01]  /*0280*/  LDG.E.U16 R12, desc[UR12][R6.64+0x40] ;  /* 0x0000400c060c7981 */ /* 0x000f62000c1e1500 */
[----:B------:R-:W-:Y:S01]  /*0290*/  SHF.R.U32.HI R5, RZ, 0x1, R0 ;  /* 0x00000001ff057819 */ /* 0x000fe20000011600 */
[----:B------:R-:W-:Y:S01]  /*02a0*/  IMAD R0, R11, 0x2, R13 ;  /* 0x000000020b007824 */ /* 0x000fe200078e020d */
[----:B------:R-:W-:Y:S01]  /*02b0*/  LOP3.LUT R15, R3, 0x780, R4, 0xf8, !PT ;  /* 0x00000780030f7812 */ /* 0x000fe200078ef804 */
[----:B------:R-:W5:Y:S01]  /*02c0*/  LDG.E.U16 R14, desc[UR12][R6.64+0x80] ;  /* 0x0000800c060e7981 */ /* 0x000f62000c1e1500 */
[--C-:B------:R-:W-:Y:S01]  /*02d0*/  SHF.R.S32.HI R3, RZ, 0x5, R19.reuse ;  /* 0x00000005ff037819 */ /* 0x100fe20000011413 */
[----:B------:R-:W-:Y:S01]  /*02e0*/  UMOV UR4, 0x400 ;  /* 0x0000040000047882 */ /* 0x000fe20000000000 */
[----:B------:R-:W-:Y:S01]  /*02f0*/  LOP3.LUT R5, R0, R5, RZ, 0x3c, !PT ;  /* 0x0000000500057212 */ /* 0x000fe200078e3cff */
[----:B-1----:R-:W-:Y:S01]  /*0300*/  ULEA UR8, UR8, UR4, 0x18 ;  /* 0x0000000408087291 */ /* 0x002fe2000f8ec03f */
[----:B------:R-:W-:Y:S01]  /*0310*/  SGXT R0, R3, 0x1 ;  /* 0x000000010300781a */ /* 0x000fe20000000200 */
[----:B------:R-:W5:Y:S01]  /*0320*/  LDG.E.U16 R16, desc[UR12][R6.64+0x8c0] ;  /* 0x0008c00c06107981 */ /* 0x000f62000c1e1500 */
[----:B------:R-:W-:-:S02]  /*0330*/  SHF.R.S32.HI R4, RZ, 0x2, R19 ;  /* 0x00000002ff047819 */ /* 0x000fc40000011413 */
[----:B------:R-:W-:Y:S01]  /*0340*/  SHF.L.U32 R3, R19, 0x1, RZ ;  /* 0x0000000113037819 */ /* 0x000fe200000006ff */
[----:B------:R-:W-:Y:S01]  /*0350*/  IMAD.HI.U32 R19, R13, 0x4, RZ ;  /* 0x000000040d137827 */ /* 0x000fe200078e00ff */
[----:B------:R-:W-:Y:S01]  /*0360*/  LOP3.LUT R17, R17, 0x2010, R0, 0x78, !PT ;  /* 0x0000201011117812 */ /* 0x000fe200078e7800 */
[----:B------:R-:W5:Y:S02]  /*0370*/  LDG.E.U16 R22, desc[UR12][R6.64+0xc00] ;  /* 0x000c000c06167981 */ /* 0x000f64000c1e1500 */
[----:B0-----:R-:W-:Y:S01]  /*0380*/  IMAD.WIDE.U32 R8, R13, 0x2, R8 ;  /* 0x000000020d087825 */ /* 0x001fe200078e0008 */
[----:B------:R-:W-:Y:S01]  /*0390*/  SGXT R4, R4, 0x1 ;  /* 0x000000010404781a */ /* 0x000fe20000000200 */
[----:B------:R-:W5:Y:S01]  /*03a0*/  LDG.E.U16 R46, desc[UR12][R6.64+0x1840] ;  /* 0x0018400c062e7981 */ /* 0x000f62000c1e1500 */
[----:B------:R-:W-:Y:S02]  /*03b0*/  LOP3.LUT R0, R3, 0x80, RZ, 0xc0, !PT ;  /* 0x0000008003007812 */ /* 0x000fe400078ec0ff */
[----:B------:R-:W-:Y:S01]  /*03c0*/  IADD3.X R3, R44, UR5, R19, P0, P1 ;  /* 0x000000052c037c10 */ /* 0x000fe200087e2413 */
[----:B------:R-:W-:Y:S01]  /*03d0*/  IMAD.WIDE.U32 R8, R11, 0x2, R8 ;  /* 0x000000020b087825 */ /* 0x000fe200078e0008 */
[----:B------:R-:W-:Y:S01]  /*03e0*/  LOP3.LUT R4, R15, 0x2010, R4, 0xf8, !PT ;  /* 0x000020100f047812 */ /* 0x000fe200078ef804 */
[----:B------:R-:W5:Y:S01]  /*03f0*/  LDG.E.U16 R44, desc[UR12][R6.64+0x1800] ;  /* 0x0018000c062c7981 */ /* 0x000f62000c1e1500 */
[----:B------:R-:W-:-:S03]  /*0400*/  IADD3 R0, R17, UR8, R0 ;  /* 0x0000000811007c10 */ /* 0x000fc6000fffe000 */
[----:B------:R-:W5:Y:S04]  /*0410*/  LDG.E.U16 R48, desc[UR12][R6.64+0x1880] ;  /* 0x0018800c06307981 */ /* 0x000f68000c1e1500 */
        /* <DEDUP_REMOVED lines=46> */
[----:B--2---:R0:W-:Y:S04]  /*0700*/  STS.U16 [R5+UR8+0x3e00], R38 ;  /* 0x003e002605007988 */ /* 0x0041e80008000408 */
[----:B---3--:R1:W-:Y:S04]  /*0710*/  STS.U16 [R5+UR8+0x7e40], R40 ;  /* 0x007e402805007988 */ /* 0x0083e80008000408 */
[----:B----4-:R-:W-:Y:S04]  /*0720*/  STS.U16 [R5+UR8+0x7e00], R42 ;  /* 0x007e002a05007988 */ /* 0x010fe80008000408 */
[----:B-----5:R2:W-:Y:S04]  /*0730*/  STS.U16 [R5+UR8+0xa040], R24 ;  /* 0x00a0401805007988 */ /* 0x0205e80008000408 */
[----:B------:R3:W-:Y:S04]  /*0740*/  STS.U16 [R5+UR8+0x8240], R26 ;  /* 0x0082401a05007988 */ /* 0x0007e80008000408 */
[----:B------:R4:W-:Y:S04]  /*0750*/  STS.U16 [R5+UR8+0x8200], R28 ;  /* 0x0082001c05007988 */ /* 0x0009e80008000408 */
[----:B------:R5:W-:Y:S04]  /*0760*/  STS.U16 [R5+UR8+0xa240], R30 ;  /* 0x00a2401e05007988 */ /* 0x000be80008000408 */
[----:B------:R5:W-:Y:S04]  /*0770*/  STS.U16 [R5+UR8+0xa200], R32 ;  /* 0x00a2002005007988 */ /* 0x000be80008000408 */
[----:B------:R5:W-:Y:S04]  /*0780*/  STS.U16 [R5+UR8+0x8400], R34 ;  /* 0x0084002205007988 */ /* 0x000be80008000408 */
[----:B------:R5:W-:Y:S04]  /*0790*/  STS.U16 [R5+UR8+0x8440], R36 ;  /* 0x0084402405007988 */ /* 0x000be80008000408 */
[----:B0-----:R-:W5:Y:S04]  /*07a0*/  LDG.E.U16 R38, desc[UR12][R6.64+0xc80] ;  /* 0x000c800c06267981 */ /* 0x001f68000c1e1500 */
[----:B-1----:R-:W5:Y:S04]  /*07b0*/  LDG.E.U16 R40, desc[UR12][R6.64+0xcc0] ;  /* 0x000cc00c06287981 */ /* 0x002f68000c1e1500 */
[----:B--2---:R-:W2:Y:S04]  /*07c0*/  LDG.E.U16 R24, desc[UR12][R6.64+0x1000] ;  /* 0x0010000c06187981 */ /* 0x004ea8000c1e1500 */
[----:B---3--:R-:W3:Y:S04]  /*07d0*/  LDG.E.U16 R26, desc[UR12][R6.64+0x1040] ;  /* 0x0010400c061a7981 */ /* 0x008ee8000c1e1500 */
[----:B------:R-:W3:Y:S04]  /*07e0*/  LDG.E.U16 R42, desc[UR12][R6.64+0x1080] ;  /* 0x0010800c062a7981 */ /* 0x000ee8000c1e1500 */
[----:B----4-:R-:W4:Y:S04]  /*07f0*/  LDG.E.U16 R28, desc[UR12][R6.64+0x10c0] ;  /* 0x0010c00c061c7981 */ /* 0x010f28000c1e1500 */
[----:B-----5:R-:W5:Y:S04]  /*0800*/  LDG.E.U16 R30, desc[UR12][R6.64+0x1400] ;  /* 0x0014000c061e7981 */ /* 0x020f68000c1e1500 */
[----:B------:R-:W5:Y:S04]  /*0810*/  LDG.E.U16 R32, desc[UR12][R6.64+0x1440] ;  /* 0x0014400c06207981 */ /* 0x000f68000c1e1500 */
[----:B------:R-:W5:Y:S04]  /*0820*/  LDG.E.U16 R34, desc[UR12][R6.64+0x1480] ;  /* 0x0014800c06227981 */ /* 0x000f68000c1e1500 */
[----:B------:R-:W5:Y:S04]  /*0830*/  LDG.E.U16 R36, desc[UR12][R6.64+0x14c0] ;  /* 0x0014c00c06247981 */ /* 0x000f68000c1e1500 */
[----:B------:R0:W-:Y:S04]  /*0840*/  STS.U16 [R5+UR8+0x8000], R10 ;  /* 0x0080000a05007988 */ /* 0x0001e80008000408 */
[----:B------:R1:W-:Y:S04]  /*0850*/  STS.U16 [R5+UR8+0x8040], R12 ;  /* 0x0080400c05007988 */ /* 0x0003e80008000408 */
[----:B------:R1:W-:Y:S04]  /*0860*/  STS.U16 [R5+UR8+0xa000], R14 ;  /* 0x00a0000e05007988 */ /* 0x0003e80008000408 */
[----:B------:R-:W-:Y:S04]  /*0870*/  STS.U16 [R5+UR8+0xa440], R16 ;  /* 0x00a4401005007988 */ /* 0x000fe80008000408 */
[----:B------:R-:W-:Y:S04]  /*0880*/  STS.U16 [R5+UR8+0x8640], R22 ;  /* 0x0086401605007988 */ /* 0x000fe80008000408 */
[----:B------:R1:W-:Y:S04]  /*0890*/  STS.U16 [R5+UR8+0x8c00], R44 ;  /* 0x008c002c05007988 */ /* 0x0003e80008000408 */
        /* <DEDUP_REMOVED lines=16> */
[----:B------:R-:W-:Y:S04]  /*09a0*/  STS.U16 [R5+UR8+0x9440], R78 ;  /* 0x0094404e05007988 */ /* 0x000fe80008000408 */
        /* <DEDUP_REMOVED lines=21> */
[----:B0-----:R-:W5:Y:S04]  /*0b00*/  LDG.E.U16 R10, desc[UR12][R8.64+0xc0] ;  /* 0x0000c00c080a7981 */ /* 0x001f68000c1e1500 */
[----:B-1----:R-:W5:Y:S04]  /*0b10*/  LDG.E.U16 R12, desc[UR12][R8.64+0x400] ;  /* 0x0004000c080c7981 */ /* 0x002f68000c1e1500 */
        /* <DEDUP_REMOVED lines=19> */
[----:B------:R-:W-:Y:S04]  /*0c50*/  STS.U16 [R5+UR8+0xa640], R38 ;  /* 0x00a6402605007988 */ /* 0x000fe80008000408 */
[----:B------:R-:W-:Y:S04]  /*0c60*/  STS.U16 [R5+UR8+0xa600], R40 ;  /* 0x00a6002805007988 */ /* 0x000fe80008000408 */
[----:B--2---:R0:W-:Y:S04]  /*0c70*/  STS.U16 [R5+UR8+0x8800], R24 ;  /* 0x0088001805007988 */ /* 0x0041e80008000408 */
[----:B---3--:R1:W-:Y:S04]  /*0c80*/  STS.U16 [R5+UR8+0x8840], R26 ;  /* 0x0088401a05007988 */ /* 0x0083e80008000408 */
[----:B------:R-:W-:Y:S04]  /*0c90*/  STS.U16 [R5+UR8+0xa800], R42 ;  /* 0x00a8002a05007988 */ /* 0x000fe80008000408 */
[----:B----4-:R2:W-:Y:S04]  /*0ca0*/  STS.U16 [R5+UR8+0xa840], R28 ;  /* 0x00a8401c05007988 */ /* 0x0105e80008000408 */
[----:B-----5:R3:W-:Y:S04]  /*0cb0*/  STS.U16 [R5+UR8+0x8a40], R30 ;  /* 0x008a401e05007988 */ /* 0x0207e80008000408 */
[----:B------:R4:W-:Y:S04]  /*0cc0*/  STS.U16 [R5+UR8+0x8a00], R32 ;  /* 0x008a002005007988 */ /* 0x0009e80008000408 */
[----:B------:R5:W-:Y:S04]  /*0cd0*/  STS.U16 [R5+UR8+0xaa40], R34 ;  /* 0x00aa402205007988 */ /* 0x000be80008000408 */
[----:B------:R5:W-:Y:S04]  /*0ce0*/  STS.U16 [R5+UR8+0xaa00], R36 ;  /* 0x00aa002405007988 */ /* 0x000be80008000408 */
[----:B0-----:R-:W5:Y:S04]  /*0cf0*/  LDG.E.U16 R24, desc[UR12][R8.64+0x4c0] ;  /* 0x0004c00c08187981 */ /* 0x001f68000c1e1500 */
[----:B-1----:R-:W5:Y:S04]  /*0d00*/  LDG.E.U16 R26, desc[UR12][R8.64+0x800] ;  /* 0x0008000c081a7981 */ /* 0x002f68000c1e1500 */
[----:B--2---:R-:W2:Y:S04]  /*0d10*/  LDG.E.U16 R28, desc[UR12][R8.64+0x840] ;  /* 0x0008400c081c7981 */ /* 0x004ea8000c1e1500 */
[----:B---3--:R-:W3:Y:S04]  /*0d20*/  LDG.E.U16 R30, desc[UR12][R8.64+0x880] ;  /* 0x0008800c081e7981 */ /* 0x008ee8000c1e1500 */
[----:B----4-:R-:W4:Y:S04]  /*0d30*/  LDG.E.U16 R32, desc[UR12][R8.64+0x8c0] ;  /* 0x0008c00c08207981 */ /* 0x010f28000c1e1500 */
[----:B-----5:R-:W5:Y:S04]  /*0d40*/  LDG.E.U16 R34, desc[UR12][R8.64+0xc00] ;  /* 0x000c000c08227981 */ /* 0x020f68000c1e1500 */
        /* <DEDUP_REMOVED lines=31> */
[----:B------:R0:W-:Y:S04]  /*0f40*/  STS.U16 [R5+UR8+0xbe00], R39 ;  /* 0x00be002705007988 */ /* 0x0001e80008000408 */
[----:B------:R1:W-:Y:S04]  /*0f50*/  STS.U16 [R5+UR8], R41 ;  /* 0x0000002905007988 */ /* 0x0003e80008000408 */
[----:B------:R1:W-:Y:S04]  /*0f60*/  STS.U16 [R5+UR8+0x40], R43 ;  /* 0x0000402b05007988 */ /* 0x0003e80008000408 */
[----:B------:R1:W-:Y:S04]  /*0f70*/  STS.U16 [R5+UR8+0x4000], R45 ;  /* 0x0040002d05007988 */ /* 0x0003e80008000408 */
[----:B0-----:R-:W5:Y:S04]  /*0f80*/  LDG.E.U16 R39, desc[UR12][R8.64+0x3840] ;  /* 0x0038400c08277981 */ /* 0x001f68000c1e1500 */
[----:B-1----:R-:W5:Y:S04]  /*0f90*/  LDG.E.U16 R41, desc[UR12][R8.64+0x3880] ;  /* 0x0038800c08297981 */ /* 0x002f68000c1e1500 */
[----:B------:R-:W5:Y:S04]  /*0fa0*/  LDG.E.U16 R43, desc[UR12][R8.64+0x38c0] ;  /* 0x0038c00c082b7981 */ /* 0x000f68000c1e1500 */
[----:B------:R-:W-:Y:S04]  /*0fb0*/  STS.U16 [R5+UR8+0x4040], R10 ;  /* 0x0040400a05007988 */ /* 0x000fe80008000408 */
[----:B------:R-:W-:Y:S04]  /*0fc0*/  STS.U16 [R5+UR8+0x240], R12 ;  /* 0x0002400c05007988 */ /* 0x000fe80008000408 */
        /* <DEDUP_REMOVED lines=19> */
[----:B------:R-:W5:Y:S04]  /*1100*/  LDG.E.U16 R45, desc[UR12][R8.64+0x3c00] ;  /* 0x003c000c082d7981 */ /* 0x000f68000c1e1500 */
[----:B------:R-:W5:Y:S04]  /*1110*/  LDG.E.U16 R20, desc[UR12][R8.64+0x3c80] ;  /* 0x003c800c08147981 */ /* 0x000f68000c1e1500 */
[----:B------:R-:W5:Y:S04]  /*1120*/  LDG.E.U16 R18, desc[UR12][R8.64+0x3cc0] ;  /* 0x003cc00c08127981 */ /* 0x000f68000c1e1500 */
[----:B0-----:R-:W5:Y:S04]  /*1130*/  LDG.E.U16 R6, desc[UR12][R8.64+0x4040] ;  /* 0x0040400c08067981 */ /* 0x001f68000c1e1500 */
[----:B------:R-:W5:Y:S04]  /*1140*/  LDG.E.U16 R10, desc[UR12][R8.64+0x4080] ;  /* 0x0040800c080a7981 */ /* 0x000f68000c1e1500 */
[----:B------:R-:W5:Y:S04]  /*1150*/  LDG.E.U16 R12, desc[UR12][R8.64+0x40c0] ;  /* 0x0040c00c080c7981 */ /* 0x000f68000c1e1500 */
[----:B-1----:R-:W5:Y:S04]  /*1160*/  LDG.E.U16 R14, desc[UR12][R8.64+0x4400] ;  /* 0x0044000c080e7981 */ /* 0x002f68000c1e1500 */
[----:B------:R-:W5:Y:S04]  /*1170*/  LDG.E.U16 R44, desc[UR12][R8.64+0x4cc0] ;  /* 0x004cc00c082c7981 */ /* 0x000f68000c1e1500 */
[----:B------:R-:W5:Y:S04]  /*1180*/  LDG.E.U16 R46, desc[UR12][R8.64+0x5000] ;  /* 0x0050000c082e7981 */ /* 0x000f68000c1e1500 */
[----:B------:R-:W5:Y:S04]  /*1190*/  LDG.E.U16 R48, desc[UR12][R8.64+0x5040] ;  /* 0x0050400c08307981 */ /* 0x000f68000c1e1500 */
[----:B------:R0:W-:Y:S04]  /*11a0*/  STS.U16 [R5+UR8+0x4200], R24 ;  /* 0x0042001805007988 */ /* 0x0001e80008000408 */
[----:B------:R1:W-:Y:S04]  /*11b0*/  STS.U16 [R5+UR8+0x400], R26 ;  /* 0x0004001a05007988 */ /* 0x0003e80008000408 */
[----:B--2---:R2:W-:Y:S04]  /*11c0*/  STS.U16 [R5+UR8+0x440], R28 ;  /* 0x0004401c05007988 */ /* 0x0045e80008000408 */
[----:B---3--:R3:W-:Y:S04]  /*11d0*/  STS.U16 [R5+UR8+0x4400], R30 ;  /* 0x0044001e05007988 */ /* 0x0087e80008000408 */
[----:B----4-:R4:W-:Y:S04]  /*11e0*/  STS.U16 [R5+UR8+0x4440], R32 ;  /* 0x0044402005007988 */ /* 0x0109e80008000408 */
[----:B-----5:R5:W-:Y:S04]  /*11f0*/  STS.U16 [R5+UR8+0x640], R34 ;  /* 0x0006402205007988 */ /* 0x020be80008000408 */
        /* <DEDUP_REMOVED lines=94> */
[----:B------:R-:W-:Y:S01]  /*17e0*/  STS.U16 [R5+UR8+0x3c40], R93 ;  /* 0x003c405d05007988 */ /* 0x000fe20008000408 */
[----:B------:R-:W-:-:S02]  /*17f0*/  UIADD3 UR4, UR8, 0x8000, URZ ;  /* 0x0000800008047890 */ /* 0x000fc4000fffe03f */
[----:B------:R-:W-:Y:S02]  /*1800*/  USHF.R.U32.HI UR10, URZ, 0x4, UR8 ;  /* 0x000000043f0a7899 */ /* 0x000fe40008011608 */
[----:B------:R-:W-:Y:S02]  /*1810*/  USHF.R.U32.HI UR4, URZ, 0x4, UR4 ;  /* 0x000000043f047899 */ /* 0x000fe40008011604 */
[----:B------:R-:W-:Y:S02]  /*1820*/  USGXT.U32 UR10, UR10, 0xe ;  /* 0x0000000e0a0a789a */ /* 0x000fe40008000000 */
[----:B------:R-:W-:Y:S02]  /*1830*/  USGXT.U32 UR9, UR4, 0xe ;  /* 0x0000000e0409789a */ /* 0x000fe40008000000 */
[----:B------:R-:W-:Y:S01]  /*1840*/  ULOP3.LUT UR6, UR10, 0x4000000, URZ, 0xfc, !UPT ;  /* 0x040000000a067892 */ /* 0x000fe2000f8efc3f */
[----:B------:R-:W-:Y:S04]  /*1850*/  STS.U16 [R5+UR8+0x2200], R24 ;  /* 0x0022001805007988 */ /* 0x000fe80008000408 */
[----:B------:R-:W-:Y:S04]  /*1860*/  STS.U16 [R5+UR8+0x6240], R26 ;  /* 0x0062401a05007988 */ /* 0x000fe80008000408 */
[----:B--2---:R-:W-:Y:S04]  /*1870*/  STS.U16 [R5+UR8+0x6200], R28 ;  /* 0x0062001c05007988 */ /* 0x004fe80008000408 */
[----:B---3--:R-:W-:Y:S04]  /*1880*/  STS.U16 [R5+UR8+0x2400], R30 ;  /* 0x0024001e05007988 */ /* 0x008fe80008000408 */
[----:B----4-:R-:W-:Y:S04]  /*1890*/  STS.U16 [R5+UR8+0x2440], R32 ;  /* 0x0024402005007988 */ /* 0x010fe80008000408 */
[----:B-----5:R-:W-:Y:S04]  /*18a0*/  STS.U16 [R5+UR8+0x6400], R34 ;  /* 0x0064002205007988 */ /* 0x020fe80008000408 */
        /* <DEDUP_REMOVED lines=40> */
[----:B------:R0:W-:Y:S04]  /*1b30*/  STS.U16 [R5+UR8+0x7a40], R37 ;  /* 0x007a402505007988 */ /* 0x0001e80008000408 */
[----:B------:R-:W-:Y:S04]  /*1b40*/  STS.U16 [R5+UR8+0x7c00], R22 ;  /* 0x007c001605007988 */ /* 0x000fe80008000408 */
[----:B------:R1:W-:Y:S01]  /*1b50*/  STS.U16 [R5+UR8+0x7c40], R16 ;  /* 0x007c401005007988 */ /* 0x0003e20008000408 */
[----:B------:R-:W-:Y:S06]  /*1b60*/  BAR.SYNC.DEFER_BLOCKING 0x0 ;  /* 0x0000000000007b1d */ /* 0x000fec0000010000 */
[----:B------:R-:W-:Y:S01]  /*1b70*/  UMOV UR4, UR9 ;  /* 0x0000000900047c82 */ /* 0x000fe20008000000 */
[----:B------:R-:W-:Y:S01]  /*1b80*/  UMOV UR5, 0x40000040 ;  /* 0x4000004000057882 */ /* 0x000fe20000000000 */
[----:B------:R-:W-:Y:S01]  /*1b90*/  UMOV UR7, 0x40000040 ;  /* 0x4000004000077882 */ /* 0x000fe20000000000 */
[----:B0-----:R-:W-:-:S06]  /*1ba0*/  WARPGROUP.ARRIVE ;  /* 0x00000000000079c5 */ /* 0x001fcc0000000000 */
[----:B------:R-:W-:Y:S01]  /*1bb0*/  HGMMA.64x128x16.F32.BF16 R24, gdesc[UR4].tnspB, RZ, !UPT ;  /* 0x41e00000041879f0 */ /* 0x000fe2000c7018ff */
[----:B------:R-:W-:Y:S02]  /*1bc0*/  UIADD3 UR6, UP1, UR10, 0x4000080, URZ ;  /* 0x040000800a067890 */ /* 0x000fe4000ff3e03f */
[----:B------:R-:W-:Y:S01]  /*1bd0*/  UIADD3 UR9, UP0, UR9, 0x2, URZ ;  /* 0x0000000209097890 */ /* 0x000fe2000ff1e03f */
[----:B------:R-:W-:Y:S01]  /*1be0*/  UMOV UR5, URZ ;  /* 0x0000003f00057c82 */ /* 0x000fe20008000000 */
[----:B------:R-:W-:Y:S01]  /*1bf0*/  UMOV UR4, URZ ;  /* 0x0000003f00047c82 */ /* 0x000fe20008000000 */
[----:B------:R-:W-:Y:S02]  /*1c00*/  UIADD3.X UR7, UR5, 0x40000040, URZ, UP1, !UPT ;  /* 0x4000004005077890 */ /* 0x000fe40008ffe43f */
[----:B------:R-:W-:-:S03]  /*1c10*/  UIADD3.X UR5, UR4, 0x40000040, URZ, UP0, !UPT ;  /* 0x4000004004057890 */ /* 0x000fc600087fe43f */
[----:B------:R-:W-:-:S06]  /*1c20*/  UMOV UR4, UR9 ;  /* 0x0000000900047c82 */ /* 0x000fcc0008000000 */
[----:B------:R-:W-:Y:S01]  /*1c30*/  HGMMA.64x128x16.F32.BF16 R24, gdesc[UR4].tnspB, R24 ;  /* 0x41e00000041879f0 */ /* 0x000fe20008701818 */
[----:B------:R-:W-:Y:S02]  /*1c40*/  UIADD3.64 UR18, UR6, 0x80, URZ ;  /* 0x0000008006127897 */ /* 0x000fe4000fffe03f */
[----:B------:R-:W-:-:S09]  /*1c50*/  UIADD3.64 UR16, UR4, 0x2, URZ ;  /* 0x0000000204107897 */ /* 0x000fd2000fffe03f */
        /* <DEDUP_REMOVED lines=11> */
[----:B------:R-:W-:Y:S02]  /*1d10*/  UIADD3.64 UR16, UR4, 0x202, URZ ;  /* 0x0000020204107897 */ /* 0x000fe4000fffe03f */
[----:B------:R-:W-:Y:S02]  /*1d20*/  UIADD3.64 UR6, UR6, 0x300, URZ ;  /* 0x0000030006067897 */ /* 0x000fe4000fffe03f */
[----:B------:R-:W-:-:S05]  /*1d30*/  UIADD3.64 UR4, UR4, 0x204, URZ ;  /* 0x0000020404047897 */ /* 0x000fca000fffe03f */
[----:B------:R-:W-:-:S12]  /*1d40*/  HGMMA.64x128x16.F32.BF16 R24, gdesc[UR16].tnspB, R24 ;  /* 0x41e00000101879f0 */ /* 0x000fd80008701818 */
[----:B------:R-:W-:Y:S01]  /*1d50*/  HGMMA.64x128x16.F32.BF16 R24, gdesc[UR4].tnspB, R24, gsb0 ;  /* 0x41e00000041879f0 */ /* 0x000fe20008001818 */
[----:B-1----:R-:W-:Y:S02]  /*1d60*/  LOP3.LUT R5, R4, 0x10, RZ, 0x3c, !PT ;  /* 0x0000001004057812 */ /* 0x002fe400078e3cff */
[----:B------:R-:W-:Y:S02]  /*1d70*/  WARPGROUP.DEPBAR.LE gsb0, 0x0 ;  /* 0x00008000000079c5 */ /* 0x000fe40000010000 */
[----:B------:R-:W-:Y:S01]  /*1d80*/  IMAD.MOV.U32 R8, RZ, RZ, R24 ;  /* 0x000000ffff087224 */ /* 0x000fe200078e0018 */
[----:B------:R-:W-:Y:S01]  /*1d90*/  MOV R10, R40 ;  /* 0x00000028000a7202 */ /* 0x000fe20000000f00 */
[----:B------:R-:W-:Y:S01]  /*1da0*/  IMAD.MOV.U32 R9, RZ, RZ, R26 ;  /* 0x000000ffff097224 */ /* 0x000fe200078e001a */
[----:B------:R-:W-:Y:S01]  /*1db0*/  MOV R13, R30 ;  /* 0x0000001e000d7202 */ /* 0x000fe20000000f00 */
[----:B------:R-:W-:Y:S01]  /*1dc0*/  IMAD.MOV.U32 R11, RZ, RZ, R42 ;  /* 0x000000ffff0b7224 */ /* 0x000fe200078e002a */
[----:B------:R-:W-:Y:S01]  /*1dd0*/  BAR.SYNC.DEFER_BLOCKING 0x0 ;  /* 0x0000000000007b1d */ /* 0x000fe20000010000 */
[----:B------:R-:W-:Y:S01]  /*1de0*/  IMAD.MOV.U32 R12, RZ, RZ, R28 ;  /* 0x000000ffff0c7224 */ /* 0x000fe200078e001c */
[----:B------:R-:W-:Y:S01]  /*1df0*/  MOV R16, R32 ;  /* 0x0000002000107202 */ /* 0x000fe20000000f00 */
[----:B------:R-:W-:Y:S01]  /*1e00*/  IMAD.MOV.U32 R14, RZ, RZ, R44 ;  /* 0x000000ffff0e7224 */ /* 0x000fe200078e002c */
[----:B------:R-:W-:Y:S01]  /*1e10*/  MOV R19, R50 ;  /* 0x0000003200137202 */ /* 0x000fe20000000f00 */
[----:B------:R-:W-:-:S02]  /*1e20*/  IMAD.MOV.U32 R15, RZ, RZ, R46 ;  /* 0x000000ffff0f7224 */ /* 0x000fc400078e002e */
[----:B------:R-:W-:Y:S02]  /*1e30*/  IMAD.MOV.U32 R17, RZ, RZ, R34 ;  /* 0x000000ffff117224 */ /* 0x000fe400078e0022 */
[----:B------:R-:W-:Y:S01]  /*1e40*/  IMAD.MOV.U32 R18, RZ, RZ, R48 ;  /* 0x000000ffff127224 */ /* 0x000fe200078e0030 */
[----:B------:R-:W-:Y:S01]  /*1e50*/  MOV R20, R29 ;  /* 0x0000001d00147202 */ /* 0x000fe20000000f00 */
[----:B------:R-:W-:Y:S01]  /*1e60*/  IMAD.MOV.U32 R21, RZ, RZ, R31 ;  /* 0x000000ffff157224 */ /* 0x000fe200078e001f */
[----:B------:R-:W-:Y:S01]  /*1e70*/  MOV R23, R47 ;  /* 0x0000002f00177202 */ /* 0x000fe20000000f00 */
[----:B------:R-:W-:Y:S02]  /*1e80*/  IMAD.MOV.U32 R22, RZ, RZ, R45 ;  /* 0x000000ffff167224 */ /* 0x000fe400078e002d */
[----:B------:R-:W-:Y:S02]  /*1e90*/  IMAD.MOV.U32 R40, RZ, RZ, R37 ;  /* 0x000000ffff287224 */ /* 0x000fe400078e0025 */
[----:B------:R-:W-:Y:S01]  /*1ea0*/  IMAD.MOV.U32 R42, RZ, RZ, R53 ;  /* 0x000000ffff2a7224 */ /* 0x000fe200078e0035 */
[----:B------:R0:W-:Y:S04]  /*1eb0*/  STS.128 [R4+UR8], R8 ;  /* 0x0000000804007988 */ /* 0x0001e80008000c08 */
[----:B------:R1:W-:Y:S04]  /*1ec0*/  STS.128 [R4+UR8+0x800], R12 ;  /* 0x0008000c04007988 */ /* 0x0003e80008000c08 */
[----:B------:R2:W-:Y:S01]  /*1ed0*/  STS.128 [R4+UR8+0x1000], R16 ;  /* 0x0010001004007988 */ /* 0x0005e20008000c08 */
[----:B0-----:R-:W-:Y:S01]  /*1ee0*/  IMAD.MOV.U32 R8, RZ, RZ, R36 ;  /* 0x000000ffff087224 */ /* 0x001fe200078e0024 */
[----:B------:R-:W-:Y:S01]  /*1ef0*/  MOV R10, R52 ;  /* 0x00000034000a7202 */ /* 0x000fe20000000f00 */
[----:B------:R-:W-:-:S02]  /*1f00*/  IMAD.MOV.U32 R9, RZ, RZ, R38 ;  /* 0x000000ffff097224 */ /* 0x000fc400078e0026 */
[----:B------:R-:W-:Y:S01]  /*1f10*/  IMAD.MOV.U32 R11, RZ, RZ, R54 ;  /* 0x000000ffff0b7224 */ /* 0x000fe200078e0036 */
[----:B-1----:R-:W-:Y:S01]  /*1f20*/  MOV R13, R27 ;  /* 0x0000001b000d7202 */ /* 0x002fe20000000f00 */
[----:B------:R-:W-:Y:S01]  /*1f30*/  IMAD.MOV.U32 R14, RZ, RZ, R41 ;  /* 0x000000ffff0e7224 */ /* 0x000fe200078e0029 */
[----:B------:R-:W-:Y:S01]  /*1f40*/  MOV R41, R39 ;  /* 0x0000002700297202 */ /* 0x000fe20000000f00 */
[----:B------:R-:W-:Y:S01]  /*1f50*/  IMAD.MOV.U32 R15, RZ, RZ, R43 ;  /* 0x000000ffff0f7224 */ /* 0x000fe200078e002b */
[----:B--2---:R-:W-:Y:S01]  /*1f60*/  MOV R18, R49 ;  /* 0x0000003100127202 */ /* 0x004fe20000000f00 */
[----:B------:R-:W-:Y:S01]  /*1f70*/  IMAD.MOV.U32 R12, RZ, RZ, R25 ;  /* 0x000000ffff0c7224 */ /* 0x000fe200078e0019 */
[----:B------:R-:W-:Y:S01]  /*1f80*/  MOV R43, R55 ;  /* 0x00000037002b7202 */ /* 0x000fe20000000f00 */
[----:B------:R-:W-:Y:S02]  /*1f90*/  IMAD.MOV.U32 R16, RZ, RZ, R33 ;  /* 0x000000ffff107224 */ /* 0x000fe400078e0021 */
[----:B------:R-:W-:-:S02]  /*1fa0*/  IMAD.MOV.U32 R17, RZ, RZ, R35 ;  /* 0x000000ffff117224 */ /* 0x000fc400078e0023 */
[----:B------:R-:W-:Y:S01]  /*1fb0*/  IMAD.MOV.U32 R19, RZ, RZ, R51 ;  /* 0x000000ffff137224 */ /* 0x000fe200078e0033 */
[----:B------:R-:W-:Y:S04]  /*1fc0*/  STS.128 [R4+UR8+0x1800], R8 ;  /* 0x0018000804007988 */ /* 0x000fe80008000c08 */
[----:B------:R-:W-:Y:S04]  /*1fd0*/  STS.128 [R5+UR8], R12 ;  /* 0x0000000c05007988 */ /* 0x000fe80008000c08 */
[----:B------:R-:W-:Y:S04]  /*1fe0*/  STS.128 [R5+UR8+0x800], R20 ;  /* 0x0008001405007988 */ /* 0x000fe80008000c08 */
[----:B------:R-:W-:Y:S04]  /*1ff0*/  STS.128 [R5+UR8+0x1000], R16 ;  /* 0x0010001005007988 */ /* 0x000fe80008000c08 */
[----:B------:R0:W-:Y:S01]  /*2000*/  STS.128 [R5+UR8+0x1800], R40 ;  /* 0x0018002805007988 */ /* 0x0001e20008000c08 */
[----:B------:R-:W-:Y:S01]  /*2010*/  BAR.SYNC.DEFER_BLOCKING 0x0 ;  /* 0x0000000000007b1d */ /* 0x000fe20000010000 */
[----:B------:R-:W-:Y:S01]  /*2020*/  IMAD.MOV.U32 R44, RZ, RZ, R56 ;  /* 0x000000ffff2c7224 */ /* 0x000fe200078e0038 */
[----:B------:R-:W-:Y:S01]  /*2030*/  MOV R45, R58 ;  /* 0x0000003a002d7202 */ /* 0x000fe20000000f00 */
[----:B------:R-:W-:Y:S01]  /*2040*/  IMAD.MOV.U32 R46, RZ, RZ, R72 ;  /* 0x000000ffff2e7224 */ /* 0x000fe200078e0048 */
[----:B------:R-:W-:-:S02]  /*2050*/  MOV R47, R74 ;  /* 0x0000004a002f7202 */ /* 0x000fc40000000f00 */
[----:B------:R-:W1:Y:S04]  /*2060*/  LDS.128 R36, [R0] ;  /* 0x0000000000247984 */ /* 0x000e680000000c00 */
[----:B------:R-:W2:Y:S04]  /*2070*/  LDS.128 R32, [R0+0x100] ;  /* 0x0001000000207984 */ /* 0x000ea80000000c00 */
[----:B------:R-:W3:Y:S04]  /*2080*/  LDS.128 R28, [R0+0x200] ;  /* 0x00020000001c7984 */ /* 0x000ee80000000c00 */
[----:B------:R-:W4:Y:S04]  /*2090*/  LDS.128 R24, [R0+0x300] ;  /* 0x0003000000187984 */ /* 0x000f280000000c00 */
[----:B------:R-:W5:Y:S04]  /*20a0*/  LDS.128 R16, [R0+0x400] ;  /* 0x0004000000107984 */ /* 0x000f680000000c00 */
[----:B------:R-:W5:Y:S04]  /*20b0*/  LDS.128 R12, [R0+0x500] ;  /* 0x00050000000c7984 */ /* 0x000f680000000c00 */
[----:B------:R-:W5:Y:S04]  /*20c0*/  LDS.128 R8, [R0+0x600] ;  /* 0x0006000000087984 */ /* 0x000f680000000c00 */
[----:B------:R-:W5:Y:S01]  /*20d0*/  LDS.128 R20, [R0+0x700] ;  /* 0x0007000000147984 */ /* 0x000f620000000c00 */
[----:B------:R-:W-:Y:S01]  /*20e0*/  BAR.SYNC.DEFER_BLOCKING 0x0 ;  /* 0x0000000000007b1d */ /* 0x000fe20000010000 */
[----:B------:R-:W-:Y:S01]  /*20f0*/  IMAD.MOV.U32 R48, RZ, RZ, R60 ;  /* 0x000000ffff307224 */ /* 0x000fe200078e003c */
[----:B------:R-:W-:Y:S01]  /*2100*/  MOV R49, R62 ;  /* 0x0000003e00317202 */ /* 0x000fe20000000f00 */
[----:B------:R-:W-:Y:S01]  /*2110*/  IMAD.MOV.U32 R56, RZ, RZ, R61 ;  /* 0x000000ffff387224 */ /* 0x000fe200078e003d */
[----:B------:R-:W-:Y:S01]  /*2120*/  MOV R51, R78 ;  /* 0x0000004e00337202 */ /* 0x000fe20000000f00 */
[----:B------:R-:W-:Y:S01]  /*2130*/  IMAD.MOV.U32 R50, RZ, RZ, R76 ;  /* 0x000000ffff327224 */ /* 0x000fe200078e004c */
[----:B------:R-:W-:Y:S01]  /*2140*/  MOV R53, R66 ;  /* 0x0000004200357202 */ /* 0x000fe20000000f00 */
[----:B------:R-:W-:Y:S01]  /*2150*/  IMAD.MOV.U32 R52, RZ, RZ, R64 ;  /* 0x000000ffff347224 */ /* 0x000fe200078e0040 */
[----:B------:R-:W-:Y:S01]  /*2160*/  MOV R55, R82 ;  /* 0x0000005200377202 */ /* 0x000fe20000000f00 */
[----:B------:R-:W-:Y:S01]  /*2170*/  IMAD.MOV.U32 R54, RZ, RZ, R80 ;  /* 0x000000ffff367224 */ /* 0x000fe200078e0050 */
[----:B0-----:R-:W-:Y:S01]  /*2180*/  MOV R41, R70 ;  /* 0x0000004600297202 */ /* 0x001fe20000000f00 */
        /* <DEDUP_REMOVED lines=8> */
[----:B------:R-:W-:-:S02]  /*2210*/  IMAD.MOV.U32 R62, RZ, RZ, R81 ;  /* 0x000000ffff3e7224 */ /* 0x000fc400078e0051 */
[----:B------:R-:W-:Y:S01]  /*2220*/  IMAD.MOV.U32 R64, RZ, RZ, R69 ;  /* 0x000000ffff407224 */ /* 0x000fe200078e0045 */
[----:B------:R0:W-:Y:S01]  /*2230*/  STS.128 [R4+UR8], R44 ;  /* 0x0000002c04007988 */ /* 0x0001e20008000c08 */
[----:B------:R-:W-:-:S03]  /*2240*/  IMAD.MOV.U32 R66, RZ, RZ, R85 ;  /* 0x000000ffff427224 */ /* 0x000fc600078e0055 */
[----:B------:R-:W-:Y:S04]  /*2250*/  STS.128 [R4+UR8+0x800], R48 ;  /* 0x0008003004007988 */ /* 0x000fe80008000c08 */
[----:B------:R-:W-:Y:S01]  /*2260*/  STS.128 [R4+UR8+0x1000], R52 ;  /* 0x0010003404007988 */ /* 0x000fe20008000c08 */
[----:B0-----:R-:W-:Y:S01]  /*2270*/  IMAD.MOV.U32 R44, RZ, RZ, R57 ;  /* 0x000000ffff2c7224 */ /* 0x001fe200078e0039 */
[----:B------:R-:W-:Y:S01]  /*2280*/  MOV R45, R59 ;  /* 0x0000003b002d7202 */ /* 0x000fe20000000f00 */
[----:B------:R-:W-:Y:S01]  /*2290*/  IMAD.MOV.U32 R46, RZ, RZ, R73 ;  /* 0x000000ffff2e7224 */ /* 0x000fe200078e0049 */
[----:B------:R-:W-:Y:S02]  /*22a0*/  MOV R57, R63 ;  /* 0x0000003f00397202 */ /* 0x000fe40000000f00 */
[----:B------:R-:W-:-:S02]  /*22b0*/  MOV R47, R75 ;  /* 0x0000004b002f7202 */ /* 0x000fc40000000f00 */
[----:B------:R-:W-:Y:S02]  /*22c0*/  MOV R59, R79 ;  /* 0x0000004f003b7202 */ /* 0x000fe40000000f00 */
[----:B------:R-:W-:Y:S01]  /*22d0*/  MOV R63, R83 ;  /* 0x00000053003f7202 */ /* 0x000fe20000000f00 */
[----:B------:R-:W-:Y:S04]  /*22e0*/  STS.128 [R4+UR8+0x1800], R40 ;  /* 0x0018002804007988 */ /* 0x000fe80008000c08 */
[----:B------:R-:W-:Y:S04]  /*22f0*/  STS.128 [R5+UR8], R44 ;  /* 0x0000002c05007988 */ /* 0x000fe80008000c08 */
[----:B------:R-:W-:Y:S04]  /*2300*/  STS.128 [R5+UR8+0x800], R56 ;  /* 0x0008003805007988 */ /* 0x000fe80008000c08 */
[----:B------:R-:W-:Y:S04]  /*2310*/  STS.128 [R5+UR8+0x1000], R60 ;  /* 0x0010003c05007988 */ /* 0x000fe80008000c08 */
[----:B------:R-:W-:Y:S01]  /*2320*/  STS.128 [R5+UR8+0x1800], R64 ;  /* 0x0018004005007988 */ /* 0x000fe20008000c08 */
[----:B------:R-:W-:Y:S06]  /*2330*/  BAR.SYNC.DEFER_BLOCKING 0x0 ;  /* 0x0000000000007b1d */ /* 0x000fec0000010000 */
[----:B-1----:R-:W-:Y:S04]  /*2340*/  STG.E desc[UR12][R2.64], R36 ;  /* 0x0000002402007986 */ /* 0x002fe8000c10190c */
[----:B------:R-:W-:Y:S04]  /*2350*/  STG.E desc[UR12][R2.64+0x80], R38 ;  /* 0x0000802602007986 */ /* 0x000fe8000c10190c */
[----:B--2---:R-:W-:Y:S04]  /*2360*/  STG.E desc[UR12][R2.64+0x800], R32 ;  /* 0x0008002002007986 */ /* 0x004fe8000c10190c */
[----:B------:R-:W-:Y:S04]  /*2370*/  STG.E desc[UR12][R2.64+0x880], R34 ;  /* 0x0008802202007986 */ /* 0x000fe8000c10190c */
[----:B------:R-:W-:Y:S04]  /*2380*/  STG.E desc[UR12][R2.64+0x1000], R37 ;  /* 0x0010002502007986 */ /* 0x000fe8000c10190c */
[----:B------:R-:W-:Y:S04]  /*2390*/  STG.E desc[UR12][R2.64+0x1080], R39 ;  /* 0x0010802702007986 */ /* 0x000fe8000c10190c */
[----:B------:R-:W-:Y:S04]  /*23a0*/  STG.E desc[UR12][R2.64+0x1800], R33 ;  /* 0x0018002102007986 */ /* 0x000fe8000c10190c */
[----:B------:R-:W-:Y:S04]  /*23b0*/  STG.E desc[UR12][R2.64+0x1880], R35 ;  /* 0x0018802302007986 */ /* 0x000fe8000c10190c */
[----:B------:R-:W0:Y:S04]  /*23c0*/  LDS.128 R48, [R0] ;  /* 0x0000000000307984 */ /* 0x000e280000000c00 */
[----:B------:R-:W1:Y:S04]  /*23d0*/  LDS.128 R52, [R0+0x100] ;  /* 0x0001000000347984 */ /* 0x000e680000000c00 */
[----:B------:R-:W2:Y:S04]  /*23e0*/  LDS.128 R40, [R0+0x200] ;  /* 0x0002000000287984 */ /* 0x000ea80000000c00 */
[----:B------:R-:W2:Y:S04]  /*23f0*/  LDS.128 R4, [R0+0x300] ;  /* 0x0003000000047984 */ /* 0x000ea80000000c00 */
[----:B------:R-:W2:Y:S04]  /*2400*/  LDS.128 R44, [R0+0x400] ;  /* 0x00040000002c7984 */ /* 0x000ea80000000c00 */
[----:B------:R-:W2:Y:S04]  /*2410*/  LDS.128 R36, [R0+0x500] ;  /* 0x0005000000247984 */ /* 0x000ea80000000c00 */
[----:B------:R-:W2:Y:S04]  /*2420*/  LDS.128 R32, [R0+0x600] ;  /* 0x0006000000207984 */ /* 0x000ea80000000c00 */
[----:B------:R-:W2:Y:S04]  /*2430*/  LDS.128 R56, [R0+0x700] ;  /* 0x0007000000387984 */ /* 0x000ea80000000c00 */
[----:B---3--:R-:W-:Y:S04]  /*2440*/  STG.E desc[UR12][R2.64+0x2000], R28 ;  /* 0x0020001c02007986 */ /* 0x008fe8000c10190c */
[----:B------:R-:W-:Y:S04]  /*2450*/  STG.E desc[UR12][R2.64+0x2080], R30 ;  /* 0x0020801e02007986 */ /* 0x000fe8000c10190c */
[----:B----4-:R-:W-:Y:S04]  /*2460*/  STG.E desc[UR12][R2.64+0x2800], R24 ;  /* 0x0028001802007986 */ /* 0x010fe8000c10190c */
[----:B------:R-:W-:Y:S04]  /*2470*/  STG.E desc[UR12][R2.64+0x2880], R26 ;  /* 0x0028801a02007986 */ /* 0x000fe8000c10190c */
[----:B------:R-:W-:Y:S04]  /*2480*/  STG.E desc[UR12][R2.64+0x3000], R29 ;  /* 0x0030001d02007986 */ /* 0x000fe8000c10190c */
[----:B------:R-:W-:Y:S04]  /*2490*/  STG.E desc[UR12][R2.64+0x3080], R31 ;  /* 0x0030801f02007986 */ /* 0x000fe8000c10190c */
[----:B------:R-:W-:Y:S04]  /*24a0*/  STG.E desc[UR12][R2.64+0x3800], R25 ;  /* 0x0038001902007986 */ /* 0x000fe8000c10190c */
[----:B------:R-:W-:Y:S04]  /*24b0*/  STG.E desc[UR12][R2.64+0x3880], R27 ;  /* 0x0038801b02007986 */ /* 0x000fe8000c10190c */
[----:B-----5:R-:W-:Y:S04]  /*24c0*/  STG.E desc[UR12][R2.64+0x4000], R16 ;  /* 0x0040001002007986 */ /* 0x020fe8000c10190c */
[----:B------:R-:W-:Y:S04]  /*24d0*/  STG.E desc[UR12][R2.64+0x4080], R18 ;  /* 0x0040801202007986 */ /* 0x000fe8000c10190c */
        /* <DEDUP_REMOVED lines=14> */
[----:B0-----:R-:W-:Y:S04]  /*25c0*/  STG.E desc[UR12][R2.64+0x100], R48 ;  /* 0x0001003002007986 */ /* 0x001fe8000c10190c */
[----:B------:R-:W-:Y:S04]  /*25d0*/  STG.E desc[UR12][R2.64+0x180], R50 ;  /* 0x0001803202007986 */ /* 0x000fe8000c10190c */
[----:B------:R-:W-:Y:S04]  /*25e0*/  STG.E desc[UR12][R2.64+0x1100], R49 ;  /* 0x0011003102007986 */ /* 0x000fe8000c10190c */
[----:B------:R-:W-:Y:S04]  /*25f0*/  STG.E desc[UR12][R2.64+0x1180], R51 ;  /* 0x0011803302007986 */ /* 0x000fe8000c10190c */
[----:B-1----:R-:W-:Y:S04]  /*2600*/  STG.E desc[UR12][R2.64+0x900], R52 ;  /* 0x0009003402007986 */ /* 0x002fe8000c10190c */
[----:B------:R-:W-:Y:S04]  /*2610*/  STG.E desc[UR12][R2.64+0x980], R54 ;  /* 0x0009803602007986 */ /* 0x000fe8000c10190c */
[----:B------:R-:W-:Y:S04]  /*2620*/  STG.E desc[UR12][R2.64+0x1900], R53 ;  /* 0x0019003502007986 */ /* 0x000fe8000c10190c */
[----:B------:R-:W-:Y:S04]  /*2630*/  STG.E desc[UR12][R2.64+0x1980], R55 ;  /* 0x0019803702007986 */ /* 0x000fe8000c10190c */
[----:B--2---:R-:W-:Y:S04]  /*2640*/  STG.E desc[UR12][R2.64+0x2100], R40 ;  /* 0x0021002802007986 */ /* 0x004fe8000c10190c */
        /* <DEDUP_REMOVED lines=22> */
[----:B------:R-:W-:Y:S01]  /*27b0*/  STG.E desc[UR12][R2.64+0x7980], R59 ;  /* 0x0079803b02007986 */ /* 0x000fe2000c10190c */
[----:B------:R-:W-:Y:S05]  /*27c0*/  EXIT ;  /* 0x000000000000794d */ /* 0x000fea0003800000 */
.L_x_0:
[----:B------:R-:W-:-:S00]  /*27d0*/  BRA `(.L_x_0) ;  /* 0xfffffffc00fc7947 */ /* 0x000fc0000383ffff */
[----:B------:R-:W-:-:S00]  /*27e0*/  NOP ;  /* 0x0000000000007918 */ /* 0x000fc00000000000 */
        /* <DEDUP_REMOVED lines=9> */
.L_x_1:


//--------------------- .nv.shared.gluon_mma      --------------------------
	.section	.nv.shared.gluon_mma,"aw",@nobits
	.sectionflags	@""
	.align	16
	.zero		1024


//--------------------- .nv.shared.reserved.0     --------------------------
	.section	.nv.shared.reserved.0,"aw",@nobits
	.weak		__nv_reservedSMEM_offset_0_alias
	.size		__nv_reservedSMEM_offset_0_alias, 0, 0
	.other		__nv_reservedSMEM_offset_0_alias,@"STO_CUDA_RESERVED_SHARED STV_DEFAULT"
__nv_reservedSMEM_offset_0_alias:
	.zero		0


//--------------------- .nv.constant0.gluon_mma   --------------------------
	.section	.nv.constant0.gluon_mma,"a",@progbits
	.sectionflags	@""
	.align	4
.nv.constant0.gluon_mma:
	.zero		568


//--------------------- SYMBOLS --------------------------

	.type		.nv.reservedSmem.offset0,@object
	.size		.nv.reservedSmem.offset0,0x4
